//
// Generated by NVIDIA NVVM Compiler
//
// Compiler Build ID: CL-36424714
// Cuda compilation tools, release 13.0, V13.0.88
// Based on NVVM 20.0.0
//

.version 9.0
.target sm_100
.address_size 64

	// .globl	_Z29randomAccessRLESingleKernel64PjS_PmS0_jPl
.global .align 1 .b8 _ZN34_INTERNAL_15e41d1e_4_k_cu_9381ddfb4cuda3std3__45__cpo5beginE[1];
.global .align 1 .b8 _ZN34_INTERNAL_15e41d1e_4_k_cu_9381ddfb4cuda3std3__45__cpo3endE[1];
.global .align 1 .b8 _ZN34_INTERNAL_15e41d1e_4_k_cu_9381ddfb4cuda3std3__45__cpo6cbeginE[1];
.global .align 1 .b8 _ZN34_INTERNAL_15e41d1e_4_k_cu_9381ddfb4cuda3std3__45__cpo4cendE[1];
.global .align 1 .b8 _ZN34_INTERNAL_15e41d1e_4_k_cu_9381ddfb4cuda3std3__45__cpo6rbeginE[1];
.global .align 1 .b8 _ZN34_INTERNAL_15e41d1e_4_k_cu_9381ddfb4cuda3std3__45__cpo4rendE[1];
.global .align 1 .b8 _ZN34_INTERNAL_15e41d1e_4_k_cu_9381ddfb4cuda3std3__45__cpo7crbeginE[1];
.global .align 1 .b8 _ZN34_INTERNAL_15e41d1e_4_k_cu_9381ddfb4cuda3std3__45__cpo5crendE[1];
.global .align 1 .b8 _ZN34_INTERNAL_15e41d1e_4_k_cu_9381ddfb4cuda3std3__436_GLOBAL__N__15e41d1e_4_k_cu_9381ddfb6ignoreE[1];
.global .align 1 .b8 _ZN34_INTERNAL_15e41d1e_4_k_cu_9381ddfb4cuda3std3__419piecewise_constructE[1];
.global .align 1 .b8 _ZN34_INTERNAL_15e41d1e_4_k_cu_9381ddfb4cuda3std3__48in_placeE[1];
.global .align 1 .b8 _ZN34_INTERNAL_15e41d1e_4_k_cu_9381ddfb4cuda3std3__420unreachable_sentinelE[1];
.global .align 1 .b8 _ZN34_INTERNAL_15e41d1e_4_k_cu_9381ddfb4cuda3std3__47nulloptE[1];
.global .align 1 .b8 _ZN34_INTERNAL_15e41d1e_4_k_cu_9381ddfb4cuda3std3__48unexpectE[1];
.global .align 1 .b8 _ZN34_INTERNAL_15e41d1e_4_k_cu_9381ddfb4cuda3std6ranges3__45__cpo4swapE[1];
.global .align 1 .b8 _ZN34_INTERNAL_15e41d1e_4_k_cu_9381ddfb4cuda3std6ranges3__45__cpo9iter_moveE[1];
.global .align 1 .b8 _ZN34_INTERNAL_15e41d1e_4_k_cu_9381ddfb4cuda3std6ranges3__45__cpo5beginE[1];
.global .align 1 .b8 _ZN34_INTERNAL_15e41d1e_4_k_cu_9381ddfb4cuda3std6ranges3__45__cpo3endE[1];
.global .align 1 .b8 _ZN34_INTERNAL_15e41d1e_4_k_cu_9381ddfb4cuda3std6ranges3__45__cpo6cbeginE[1];
.global .align 1 .b8 _ZN34_INTERNAL_15e41d1e_4_k_cu_9381ddfb4cuda3std6ranges3__45__cpo4cendE[1];
.global .align 1 .b8 _ZN34_INTERNAL_15e41d1e_4_k_cu_9381ddfb4cuda3std6ranges3__45__cpo7advanceE[1];
.global .align 1 .b8 _ZN34_INTERNAL_15e41d1e_4_k_cu_9381ddfb4cuda3std6ranges3__45__cpo9iter_swapE[1];
.global .align 1 .b8 _ZN34_INTERNAL_15e41d1e_4_k_cu_9381ddfb4cuda3std6ranges3__45__cpo4nextE[1];
.global .align 1 .b8 _ZN34_INTERNAL_15e41d1e_4_k_cu_9381ddfb4cuda3std6ranges3__45__cpo4prevE[1];
.global .align 1 .b8 _ZN34_INTERNAL_15e41d1e_4_k_cu_9381ddfb4cuda3std6ranges3__45__cpo4dataE[1];
.global .align 1 .b8 _ZN34_INTERNAL_15e41d1e_4_k_cu_9381ddfb4cuda3std6ranges3__45__cpo5cdataE[1];
.global .align 1 .b8 _ZN34_INTERNAL_15e41d1e_4_k_cu_9381ddfb4cuda3std6ranges3__45__cpo4sizeE[1];
.global .align 1 .b8 _ZN34_INTERNAL_15e41d1e_4_k_cu_9381ddfb4cuda3std6ranges3__45__cpo5ssizeE[1];
.global .align 1 .b8 _ZN34_INTERNAL_15e41d1e_4_k_cu_9381ddfb4cuda3std6ranges3__45__cpo8distanceE[1];
.global .align 1 .b8 _ZN34_INTERNAL_15e41d1e_4_k_cu_9381ddfb6thrust24THRUST_300001_SM_1000_NS6system6detail10sequential3seqE[1];
.global .align 1 .b8 _ZN34_INTERNAL_15e41d1e_4_k_cu_9381ddfb6thrust24THRUST_300001_SM_1000_NS12placeholders2_1E[1];
.global .align 1 .b8 _ZN34_INTERNAL_15e41d1e_4_k_cu_9381ddfb6thrust24THRUST_300001_SM_1000_NS12placeholders2_2E[1];
.global .align 1 .b8 _ZN34_INTERNAL_15e41d1e_4_k_cu_9381ddfb6thrust24THRUST_300001_SM_1000_NS12placeholders2_3E[1];
.global .align 1 .b8 _ZN34_INTERNAL_15e41d1e_4_k_cu_9381ddfb6thrust24THRUST_300001_SM_1000_NS12placeholders2_4E[1];
.global .align 1 .b8 _ZN34_INTERNAL_15e41d1e_4_k_cu_9381ddfb6thrust24THRUST_300001_SM_1000_NS12placeholders2_5E[1];
.global .align 1 .b8 _ZN34_INTERNAL_15e41d1e_4_k_cu_9381ddfb6thrust24THRUST_300001_SM_1000_NS12placeholders2_6E[1];
.global .align 1 .b8 _ZN34_INTERNAL_15e41d1e_4_k_cu_9381ddfb6thrust24THRUST_300001_SM_1000_NS12placeholders2_7E[1];
.global .align 1 .b8 _ZN34_INTERNAL_15e41d1e_4_k_cu_9381ddfb6thrust24THRUST_300001_SM_1000_NS12placeholders2_8E[1];
.global .align 1 .b8 _ZN34_INTERNAL_15e41d1e_4_k_cu_9381ddfb6thrust24THRUST_300001_SM_1000_NS12placeholders2_9E[1];
.global .align 1 .b8 _ZN34_INTERNAL_15e41d1e_4_k_cu_9381ddfb6thrust24THRUST_300001_SM_1000_NS12placeholders3_10E[1];

.visible .entry _Z29randomAccessRLESingleKernel64PjS_PmS0_jPl(
	.param .u64 .ptr .align 1 _Z29randomAccessRLESingleKernel64PjS_PmS0_jPl_param_0,
	.param .u64 .ptr .align 1 _Z29randomAccessRLESingleKernel64PjS_PmS0_jPl_param_1,
	.param .u64 .ptr .align 1 _Z29randomAccessRLESingleKernel64PjS_PmS0_jPl_param_2,
	.param .u64 .ptr .align 1 _Z29randomAccessRLESingleKernel64PjS_PmS0_jPl_param_3,
	.param .u32 _Z29randomAccessRLESingleKernel64PjS_PmS0_jPl_param_4,
	.param .u64 .ptr .align 1 _Z29randomAccessRLESingleKernel64PjS_PmS0_jPl_param_5
)
{
	.reg .pred 	%p<15>;
	.reg .b16 	%rs<3>;
	.reg .b32 	%r<40>;
	.reg .b64 	%rd<88>;

	ld.param.u64 	%rd26, [_Z29randomAccessRLESingleKernel64PjS_PmS0_jPl_param_0];
	ld.param.u64 	%rd27, [_Z29randomAccessRLESingleKernel64PjS_PmS0_jPl_param_1];
	ld.param.u64 	%rd28, [_Z29randomAccessRLESingleKernel64PjS_PmS0_jPl_param_2];
	ld.param.u64 	%rd29, [_Z29randomAccessRLESingleKernel64PjS_PmS0_jPl_param_3];
	ld.param.u32 	%r13, [_Z29randomAccessRLESingleKernel64PjS_PmS0_jPl_param_4];
	ld.param.u64 	%rd30, [_Z29randomAccessRLESingleKernel64PjS_PmS0_jPl_param_5];
	mov.u32 	%r14, %tid.x;
	mov.u32 	%r15, %ctaid.x;
	or.b32  	%r16, %r14, %r15;
	setp.ne.s32 	%p1, %r16, 0;
	@%p1 bra 	$L__BB0_23;
	cvta.to.global.u64 	%rd32, %rd26;
	cvta.to.global.u64 	%rd33, %rd27;
	cvta.to.global.u64 	%rd34, %rd28;
	cvta.to.global.u64 	%rd35, %rd29;
	shr.u32 	%r17, %r13, 9;
	mul.wide.u32 	%rd36, %r17, 4;
	add.s64 	%rd37, %rd32, %rd36;
	ld.global.u32 	%r18, [%rd37];
	add.s64 	%rd38, %rd33, %rd36;
	ld.global.u32 	%r19, [%rd38];
	mul.wide.u32 	%rd39, %r18, 8;
	add.s64 	%rd1, %rd34, %rd39;
	mul.wide.u32 	%rd40, %r19, 8;
	add.s64 	%rd2, %rd35, %rd40;
	ld.global.u64 	%rd3, [%rd1];
	ld.global.u8 	%r1, [%rd1+8];
	ld.global.u32 	%r2, [%rd1+16];
	ld.global.u64 	%rd4, [%rd2];
	ld.global.u8 	%r3, [%rd2+8];
	setp.eq.s32 	%p2, %r2, 0;
	mov.b64 	%rd87, 0;
	@%p2 bra 	$L__BB0_22;
	and.b32  	%r20, %r13, 511;
	cvt.u64.u32 	%rd5, %r20;
	cvt.u16.u32 	%rs1, %r3;
	setp.eq.s16 	%p3, %rs1, 0;
	@%p3 bra 	$L__BB0_7;
	setp.ne.s16 	%p4, %rs1, 64;
	@%p4 bra 	$L__BB0_10;
	mov.b64 	%rd84, 0;
	mov.b32 	%r39, 0;
$L__BB0_5:
	mul.wide.u32 	%rd42, %r39, 8;
	add.s64 	%rd43, %rd2, %rd42;
	ld.global.u64 	%rd44, [%rd43+16];
	add.s64 	%rd84, %rd44, %rd84;
	setp.gt.s64 	%p5, %rd84, %rd5;
	@%p5 bra 	$L__BB0_15;
	add.s32 	%r39, %r39, 1;
	setp.eq.s32 	%p6, %r39, %r2;
	mov.b64 	%rd87, 0;
	@%p6 bra 	$L__BB0_22;
	bra.uni 	$L__BB0_5;
$L__BB0_7:
	mov.b64 	%rd83, 0;
	mov.b32 	%r39, 0;
$L__BB0_8:
	add.s64 	%rd83, %rd4, %rd83;
	setp.gt.s64 	%p7, %rd83, %rd5;
	@%p7 bra 	$L__BB0_15;
	add.s32 	%r39, %r39, 1;
	setp.eq.s32 	%p8, %r39, %r2;
	mov.b64 	%rd87, 0;
	@%p8 bra 	$L__BB0_22;
	bra.uni 	$L__BB0_8;
$L__BB0_10:
	mov.b64 	%rd49, -1;
	shl.b64 	%rd50, %rd49, %r3;
	not.b64 	%rd6, %rd50;
	mov.b64 	%rd85, 0;
	mov.b32 	%r39, 0;
$L__BB0_11:
	mul.lo.s32 	%r24, %r39, %r3;
	shr.u32 	%r25, %r24, 6;
	and.b32  	%r9, %r24, 63;
	mul.wide.u32 	%rd51, %r25, 8;
	add.s64 	%rd12, %rd2, %rd51;
	ld.global.u64 	%rd13, [%rd12+16];
	add.s32 	%r26, %r9, %r3;
	setp.gt.u32 	%p9, %r26, 64;
	@%p9 bra 	$L__BB0_13;
	shr.u64 	%rd60, %rd13, %r9;
	and.b64  	%rd86, %rd60, %rd6;
	bra.uni 	$L__BB0_14;
$L__BB0_13:
	ld.global.u64 	%rd52, [%rd12+24];
	add.s32 	%r28, %r26, -64;
	mov.b64 	%rd53, -1;
	shl.b64 	%rd54, %rd53, %r28;
	not.b64 	%rd55, %rd54;
	and.b64  	%rd56, %rd52, %rd55;
	shr.u64 	%rd57, %rd13, %r9;
	shl.b64 	%rd58, %rd56, 1;
	xor.b32  	%r29, %r9, 63;
	shl.b64 	%rd59, %rd58, %r29;
	or.b64  	%rd86, %rd59, %rd57;
$L__BB0_14:
	add.s64 	%rd61, %rd86, %rd4;
	add.s64 	%rd85, %rd61, %rd85;
	setp.le.s64 	%p10, %rd85, %rd5;
	@%p10 bra 	$L__BB0_21;
$L__BB0_15:
	cvt.u16.u32 	%rs2, %r1;
	setp.eq.s16 	%p12, %rs2, 0;
	mov.u64 	%rd87, %rd3;
	@%p12 bra 	$L__BB0_22;
	setp.ne.s16 	%p13, %rs2, 64;
	@%p13 bra 	$L__BB0_18;
	mul.wide.u32 	%rd63, %r39, 8;
	add.s64 	%rd64, %rd1, %rd63;
	ld.global.u64 	%rd87, [%rd64+16];
	bra.uni 	$L__BB0_22;
$L__BB0_18:
	mul.lo.s32 	%r30, %r39, %r1;
	shr.u32 	%r31, %r30, 6;
	and.b32  	%r11, %r30, 63;
	mul.wide.u32 	%rd65, %r31, 8;
	add.s64 	%rd19, %rd1, %rd65;
	ld.global.u64 	%rd20, [%rd19+16];
	add.s32 	%r32, %r11, %r1;
	setp.gt.u32 	%p14, %r32, 64;
	@%p14 bra 	$L__BB0_20;
	mov.b64 	%rd74, -1;
	shl.b64 	%rd75, %rd74, %r1;
	not.b64 	%rd76, %rd75;
	shr.u64 	%rd77, %rd20, %r11;
	and.b64  	%rd21, %rd77, %rd76;
	add.s64 	%rd87, %rd21, %rd3;
	bra.uni 	$L__BB0_22;
$L__BB0_20:
	ld.global.u64 	%rd66, [%rd19+24];
	add.s32 	%r34, %r32, -64;
	mov.b64 	%rd67, -1;
	shl.b64 	%rd68, %rd67, %r34;
	not.b64 	%rd69, %rd68;
	and.b64  	%rd70, %rd66, %rd69;
	shr.u64 	%rd71, %rd20, %r11;
	shl.b64 	%rd72, %rd70, 1;
	xor.b32  	%r35, %r11, 63;
	shl.b64 	%rd73, %rd72, %r35;
	or.b64  	%rd22, %rd73, %rd71;
	add.s64 	%rd87, %rd22, %rd3;
	bra.uni 	$L__BB0_22;
$L__BB0_21:
	add.s32 	%r39, %r39, 1;
	setp.ne.s32 	%p11, %r39, %r2;
	mov.b64 	%rd87, 0;
	@%p11 bra 	$L__BB0_11;
$L__BB0_22:
	cvta.to.global.u64 	%rd78, %rd30;
	st.global.u64 	[%rd78], %rd87;
$L__BB0_23:
	ret;

}
	// .globl	_ZN3cub18CUB_300001_SM_10006detail11EmptyKernelIvEEvv
.visible .entry _ZN3cub18CUB_300001_SM_10006detail11EmptyKernelIvEEvv()
{


	ret;

}


// ===== COMPILED SASS (sm_100) =====

	.target	sm_100

	.elftype	@"ET_EXEC"


//--------------------- .note.nv.tkinfo           --------------------------
	.section	.note.nv.tkinfo,"",@"SHT_NOTE"
	.sectionflags	@"SHF_NOTE_NV_TKINFO"
	.tkinfo
        /*0018*/ 	.word	0x00000002
        /*0030*/ 	.string	""
        /*0030*/ 	.string	"ptxas"
        /*0030*/ 	.string	"Cuda compilation tools, release 13.0, V13.0.88"
        /*0030*/ 	.string	"Build cuda_13.0.r13.0/compiler.36424714_0"
        /*0030*/ 	.string	"-arch sm_100 -m 64 "



//--------------------- .note.nv.cuinfo           --------------------------
	.section	.note.nv.cuinfo,"",@"SHT_NOTE"
	.sectionflags	@"SHF_NOTE_NV_CUINFO"
        /*0018*/ 	.short	0x0002
        /*001a*/ 	.short	0x0064
        /*001c*/ 	.short	0x0082
	.zero		2


//--------------------- .nv.info                  --------------------------
	.section	.nv.info,"",@"SHT_CUDA_INFO"
	.align	4


	//----- nvinfo : EIATTR_REGCOUNT
	.align		4
        /*0000*/ 	.byte	0x04, 0x2f
        /*0002*/ 	.short	(.L_41 - .L_40)
	.align		4
.L_40:
        /*0004*/ 	.word	index@(_Z29randomAccessRLESingleKernel64PjS_PmS0_jPl)
        /*0008*/ 	.word	0x00000020


	//----- nvinfo : EIATTR_FRAME_SIZE
	.align		4
.L_41:
        /*000c*/ 	.byte	0x04, 0x11
        /*000e*/ 	.short	(.L_43 - .L_42)
	.align		4
.L_42:
        /*0010*/ 	.word	index@(_Z29randomAccessRLESingleKernel64PjS_PmS0_jPl)
        /*0014*/ 	.word	0x00000000


	//----- nvinfo : EIATTR_REGCOUNT
	.align		4
.L_43:
        /*0018*/ 	.byte	0x04, 0x2f
        /*001a*/ 	.short	(.L_45 - .L_44)
	.align		4
.L_44:
        /*001c*/ 	.word	index@(_ZN3cub18CUB_300001_SM_10006detail11EmptyKernelIvEEvv)
        /*0020*/ 	.word	0x00000004


	//----- nvinfo : EIATTR_FRAME_SIZE
	.align		4
.L_45:
        /*0024*/ 	.byte	0x04, 0x11
        /*0026*/ 	.short	(.L_47 - .L_46)
	.align		4
.L_46:
        /*0028*/ 	.word	index@(_ZN3cub18CUB_300001_SM_10006detail11EmptyKernelIvEEvv)
        /*002c*/ 	.word	0x00000000


	//----- nvinfo : EIATTR_MIN_STACK_SIZE
	.align		4
.L_47:
        /*0030*/ 	.byte	0x04, 0x12
        /*0032*/ 	.short	(.L_49 - .L_48)
	.align		4
.L_48:
        /*0034*/ 	.word	index@(_ZN3cub18CUB_300001_SM_10006detail11EmptyKernelIvEEvv)
        /*0038*/ 	.word	0x00000000


	//----- nvinfo : EIATTR_MIN_STACK_SIZE
	.align		4
.L_49:
        /*003c*/ 	.byte	0x04, 0x12
        /*003e*/ 	.short	(.L_51 - .L_50)
	.align		4
.L_50:
        /*0040*/ 	.word	index@(_Z29randomAccessRLESingleKernel64PjS_PmS0_jPl)
        /*0044*/ 	.word	0x00000000
.L_51:


//--------------------- .nv.compat                --------------------------
	.section	.nv.compat,"",@"SHT_CUDA_COMPAT_INFO"
	.align	4
        /*0000*/ 	.byte	0x02, 0x09, 0x00, 0x00, 0x02, 0x02, 0x01, 0x00, 0x02, 0x05, 0x05, 0x00, 0x03, 0x07, 0x01, 0x01
        /*0010*/ 	.byte	0x02, 0x03, 0x00, 0x00, 0x02, 0x06, 0x01, 0x00, 0x04, 0x0b, 0x08, 0x00, 0x09, 0x00, 0x00, 0x00
        /*0020*/ 	.byte	0x00, 0x00, 0x00, 0x00


//--------------------- .nv.info._ZN3cub18CUB_300001_SM_10006detail11EmptyKernelIvEEvv --------------------------
	.section	.nv.info._ZN3cub18CUB_300001_SM_10006detail11EmptyKernelIvEEvv,"",@"SHT_CUDA_INFO"
	.sectionflags	@""
	.align	4


	//----- nvinfo : EIATTR_CUDA_API_VERSION
	.align		4
        /*0000*/ 	.byte	0x04, 0x37
        /*0002*/ 	.short	(.L_53 - .L_52)
.L_52:
        /*0004*/ 	.word	0x00000082


	//----- nvinfo : EIATTR_SPARSE_MMA_MASK
	.align		4
.L_53:
        /*0008*/ 	.byte	0x03, 0x50
        /*000a*/ 	.short	0x0000


	//----- nvinfo : EIATTR_MAXREG_COUNT
	.align		4
        /*000c*/ 	.byte	0x03, 0x1b
        /*000e*/ 	.short	0x00ff


	//----- nvinfo : EIATTR_MERCURY_ISA_VERSION
	.align		4
        /*0010*/ 	.byte	0x03, 0x5f
        /*0012*/ 	.short	0x0101


	//----- nvinfo : EIATTR_VRC_CTA_INIT_COUNT
	.align		4
        /*0014*/ 	.byte	0x02, 0x4a
	.zero		1
	.zero		1


	//----- nvinfo : EIATTR_EXIT_INSTR_OFFSETS
	.align		4
        /*0018*/ 	.byte	0x04, 0x1c
        /*001a*/ 	.short	(.L_55 - .L_54)


	//   ....[0]....
.L_54:
        /*001c*/ 	.word	0x00000010


	//----- nvinfo : EIATTR_SW_WAR
	.align		4
.L_55:
        /*0020*/ 	.byte	0x04, 0x36
        /*0022*/ 	.short	(.L_57 - .L_56)
.L_56:
        /*0024*/ 	.word	0x00000008
.L_57:


//--------------------- .nv.info._Z29randomAccessRLESingleKernel64PjS_PmS0_jPl --------------------------
	.section	.nv.info._Z29randomAccessRLESingleKernel64PjS_PmS0_jPl,"",@"SHT_CUDA_INFO"
	.sectionflags	@""
	.align	4


	//----- nvinfo : EIATTR_CUDA_API_VERSION
	.align		4
        /*0000*/ 	.byte	0x04, 0x37
        /*0002*/ 	.short	(.L_59 - .L_58)
.L_58:
        /*0004*/ 	.word	0x00000082


	//----- nvinfo : EIATTR_KPARAM_INFO
	.align		4
.L_59:
        /*0008*/ 	.byte	0x04, 0x17
        /*000a*/ 	.short	(.L_61 - .L_60)
.L_60:
        /*000c*/ 	.word	0x00000000
        /*0010*/ 	.short	0x0005
        /*0012*/ 	.short	0x0028
        /*0014*/ 	.byte	0x00, 0xf5, 0x21, 0x00


	//----- nvinfo : EIATTR_KPARAM_INFO
	.align		4
.L_61:
        /*0018*/ 	.byte	0x04, 0x17
        /*001a*/ 	.short	(.L_63 - .L_62)
.L_62:
        /*001c*/ 	.word	0x00000000
        /*0020*/ 	.short	0x0004
        /*0022*/ 	.short	0x0020
        /*0024*/ 	.byte	0x00, 0xf0, 0x11, 0x00


	//----- nvinfo : EIATTR_KPARAM_INFO
	.align		4
.L_63:
        /*0028*/ 	.byte	0x04, 0x17
        /*002a*/ 	.short	(.L_65 - .L_64)
.L_64:
        /*002c*/ 	.word	0x00000000
        /*0030*/ 	.short	0x0003
        /*0032*/ 	.short	0x0018
        /*0034*/ 	.byte	0x00, 0xf5, 0x21, 0x00


	//----- nvinfo : EIATTR_KPARAM_INFO
	.align		4
.L_65:
        /*0038*/ 	.byte	0x04, 0x17
        /*003a*/ 	.short	(.L_67 - .L_66)
.L_66:
        /*003c*/ 	.word	0x00000000
        /*0040*/ 	.short	0x0002
        /*0042*/ 	.short	0x0010
        /*0044*/ 	.byte	0x00, 0xf5, 0x21, 0x00


	//----- nvinfo : EIATTR_KPARAM_INFO
	.align		4
.L_67:
        /*0048*/ 	.byte	0x04, 0x17
        /*004a*/ 	.short	(.L_69 - .L_68)
.L_68:
        /*004c*/ 	.word	0x00000000
        /*0050*/ 	.short	0x0001
        /*0052*/ 	.short	0x0008
        /*0054*/ 	.byte	0x00, 0xf5, 0x21, 0x00


	//----- nvinfo : EIATTR_KPARAM_INFO
	.align		4
.L_69:
        /*0058*/ 	.byte	0x04, 0x17
        /*005a*/ 	.short	(.L_71 - .L_70)
.L_70:
        /*005c*/ 	.word	0x00000000
        /*0060*/ 	.short	0x0000
        /*0062*/ 	.short	0x0000
        /*0064*/ 	.byte	0x00, 0xf5, 0x21, 0x00


	//----- nvinfo : EIATTR_SPARSE_MMA_MASK
	.align		4
.L_71:
        /*0068*/ 	.byte	0x03, 0x50
        /*006a*/ 	.short	0x0000


	//----- nvinfo : EIATTR_MAXREG_COUNT
	.align		4
        /*006c*/ 	.byte	0x03, 0x1b
        /*006e*/ 	.short	0x00ff


	//----- nvinfo : EIATTR_MERCURY_ISA_VERSION
	.align		4
        /*0070*/ 	.byte	0x03, 0x5f
        /*0072*/ 	.short	0x0101


	//----- nvinfo : EIATTR_VRC_CTA_INIT_COUNT
	.align		4
        /*0074*/ 	.byte	0x02, 0x4a
	.zero		1
	.zero		1


	//----- nvinfo : EIATTR_EXIT_INSTR_OFFSETS
	.align		4
        /*0078*/ 	.byte	0x04, 0x1c
        /*007a*/ 	.short	(.L_73 - .L_72)


	//   ....[0]....
.L_72:
        /*007c*/ 	.word	0x00000040


	//   ....[1]....
        /*0080*/ 	.word	0x00000910


	//----- nvinfo : EIATTR_CBANK_PARAM_SIZE
	.align		4
.L_73:
        /*0084*/ 	.byte	0x03, 0x19
        /*0086*/ 	.short	0x0030


	//----- nvinfo : EIATTR_PARAM_CBANK
	.align		4
        /*0088*/ 	.byte	0x04, 0x0a
        /*008a*/ 	.short	(.L_75 - .L_74)
	.align		4
.L_74:
        /*008c*/ 	.word	index@(.nv.constant0._Z29randomAccessRLESingleKernel64PjS_PmS0_jPl)
        /*0090*/ 	.short	0x0380
        /*0092*/ 	.short	0x0030


	//----- nvinfo : EIATTR_SW_WAR
	.align		4
.L_75:
        /*0094*/ 	.byte	0x04, 0x36
        /*0096*/ 	.short	(.L_77 - .L_76)
.L_76:
        /*0098*/ 	.word	0x00000008
.L_77:


//--------------------- .nv.callgraph             --------------------------
	.section	.nv.callgraph,"",@"SHT_CUDA_CALLGRAPH"
	.align	4
	.sectionentsize	8
	.align		4
        /*0000*/ 	.word	0x00000000
	.align		4
        /*0004*/ 	.word	0xffffffff
	.align		4
        /*0008*/ 	.word	0x00000000
	.align		4
        /*000c*/ 	.word	0xfffffffe
	.align		4
        /*0010*/ 	.word	0x00000000
	.align		4
        /*0014*/ 	.word	0xfffffffd
	.align		4
        /*0018*/ 	.word	0x00000000
	.align		4
        /*001c*/ 	.word	0xfffffffc


//--------------------- .nv.constant4             --------------------------
	.section	.nv.constant4,"a",@progbits
	.align	8
	.align		8
.nv.constant4:
        /*0000*/ 	.dword	_ZN34_INTERNAL_15e41d1e_4_k_cu_9381ddfb4cuda3std3__45__cpo5beginE
	.align		8
        /*0008*/ 	.dword	_ZN34_INTERNAL_15e41d1e_4_k_cu_9381ddfb4cuda3std3__45__cpo3endE
	.align		8
        /*0010*/ 	.dword	_ZN34_INTERNAL_15e41d1e_4_k_cu_9381ddfb4cuda3std3__45__cpo6cbeginE
	.align		8
        /*0018*/ 	.dword	_ZN34_INTERNAL_15e41d1e_4_k_cu_9381ddfb4cuda3std3__45__cpo4cendE
	.align		8
        /*0020*/ 	.dword	_ZN34_INTERNAL_15e41d1e_4_k_cu_9381ddfb4cuda3std3__45__cpo6rbeginE
	.align		8
        /*0028*/ 	.dword	_ZN34_INTERNAL_15e41d1e_4_k_cu_9381ddfb4cuda3std3__45__cpo4rendE
	.align		8
        /*0030*/ 	.dword	_ZN34_INTERNAL_15e41d1e_4_k_cu_9381ddfb4cuda3std3__45__cpo7crbeginE
	.align		8
        /*0038*/ 	.dword	_ZN34_INTERNAL_15e41d1e_4_k_cu_9381ddfb4cuda3std3__45__cpo5crendE
	.align		8
        /*0040*/ 	.dword	_ZN34_INTERNAL_15e41d1e_4_k_cu_9381ddfb4cuda3std3__436_GLOBAL__N__15e41d1e_4_k_cu_9381ddfb6ignoreE
	.align		8
        /*0048*/ 	.dword	_ZN34_INTERNAL_15e41d1e_4_k_cu_9381ddfb4cuda3std3__419piecewise_constructE
	.align		8
        /*0050*/ 	.dword	_ZN34_INTERNAL_15e41d1e_4_k_cu_9381ddfb4cuda3std3__48in_placeE
	.align		8
        /*0058*/ 	.dword	_ZN34_INTERNAL_15e41d1e_4_k_cu_9381ddfb4cuda3std3__420unreachable_sentinelE
	.align		8
        /*0060*/ 	.dword	_ZN34_INTERNAL_15e41d1e_4_k_cu_9381ddfb4cuda3std3__47nulloptE
	.align		8
        /*0068*/ 	.dword	_ZN34_INTERNAL_15e41d1e_4_k_cu_9381ddfb4cuda3std3__48unexpectE
	.align		8
        /*0070*/ 	.dword	_ZN34_INTERNAL_15e41d1e_4_k_cu_9381ddfb4cuda3std6ranges3__45__cpo4swapE
	.align		8
        /*0078*/ 	.dword	_ZN34_INTERNAL_15e41d1e_4_k_cu_9381ddfb4cuda3std6ranges3__45__cpo9iter_moveE
	.align		8
        /*0080*/ 	.dword	_ZN34_INTERNAL_15e41d1e_4_k_cu_9381ddfb4cuda3std6ranges3__45__cpo5beginE
	.align		8
        /*0088*/ 	.dword	_ZN34_INTERNAL_15e41d1e_4_k_cu_9381ddfb4cuda3std6ranges3__45__cpo3endE
	.align		8
        /*0090*/ 	.dword	_ZN34_INTERNAL_15e41d1e_4_k_cu_9381ddfb4cuda3std6ranges3__45__cpo6cbeginE
	.align		8
        /*0098*/ 	.dword	_ZN34_INTERNAL_15e41d1e_4_k_cu_9381ddfb4cuda3std6ranges3__45__cpo4cendE
	.align		8
        /*00a0*/ 	.dword	_ZN34_INTERNAL_15e41d1e_4_k_cu_9381ddfb4cuda3std6ranges3__45__cpo7advanceE
	.align		8
        /*00a8*/ 	.dword	_ZN34_INTERNAL_15e41d1e_4_k_cu_9381ddfb4cuda3std6ranges3__45__cpo9iter_swapE
	.align		8
        /*00b0*/ 	.dword	_ZN34_INTERNAL_15e41d1e_4_k_cu_9381ddfb4cuda3std6ranges3__45__cpo4nextE
	.align		8
        /*00b8*/ 	.dword	_ZN34_INTERNAL_15e41d1e_4_k_cu_9381ddfb4cuda3std6ranges3__45__cpo4prevE
	.align		8
        /*00c0*/ 	.dword	_ZN34_INTERNAL_15e41d1e_4_k_cu_9381ddfb4cuda3std6ranges3__45__cpo4dataE
	.align		8
        /*00c8*/ 	.dword	_ZN34_INTERNAL_15e41d1e_4_k_cu_9381ddfb4cuda3std6ranges3__45__cpo5cdataE
	.align		8
        /*00d0*/ 	.dword	_ZN34_INTERNAL_15e41d1e_4_k_cu_9381ddfb4cuda3std6ranges3__45__cpo4sizeE
	.align		8
        /*00d8*/ 	.dword	_ZN34_INTERNAL_15e41d1e_4_k_cu_9381ddfb4cuda3std6ranges3__45__cpo5ssizeE
	.align		8
        /*00e0*/ 	.dword	_ZN34_INTERNAL_15e41d1e_4_k_cu_9381ddfb4cuda3std6ranges3__45__cpo8distanceE
	.align		8
        /*00e8*/ 	.dword	_ZN34_INTERNAL_15e41d1e_4_k_cu_9381ddfb6thrust24THRUST_300001_SM_1000_NS6system6detail10sequential3seqE
	.align		8
        /*00f0*/ 	.dword	_ZN34_INTERNAL_15e41d1e_4_k_cu_9381ddfb6thrust24THRUST_300001_SM_1000_NS12placeholders2_1E
	.align		8
        /*00f8*/ 	.dword	_ZN34_INTERNAL_15e41d1e_4_k_cu_9381ddfb6thrust24THRUST_300001_SM_1000_NS12placeholders2_2E
	.align		8
        /*0100*/ 	.dword	_ZN34_INTERNAL_15e41d1e_4_k_cu_9381ddfb6thrust24THRUST_300001_SM_1000_NS12placeholders2_3E
	.align		8
        /*0108*/ 	.dword	_ZN34_INTERNAL_15e41d1e_4_k_cu_9381ddfb6thrust24THRUST_300001_SM_1000_NS12placeholders2_4E
	.align		8
        /*0110*/ 	.dword	_ZN34_INTERNAL_15e41d1e_4_k_cu_9381ddfb6thrust24THRUST_300001_SM_1000_NS12placeholders2_5E
	.align		8
        /*0118*/ 	.dword	_ZN34_INTERNAL_15e41d1e_4_k_cu_9381ddfb6thrust24THRUST_300001_SM_1000_NS12placeholders2_6E
	.align		8
        /*0120*/ 	.dword	_ZN34_INTERNAL_15e41d1e_4_k_cu_9381ddfb6thrust24THRUST_300001_SM_1000_NS12placeholders2_7E
	.align		8
        /*0128*/ 	.dword	_ZN34_INTERNAL_15e41d1e_4_k_cu_9381ddfb6thrust24THRUST_300001_SM_1000_NS12placeholders2_8E
	.align		8
        /*0130*/ 	.dword	_ZN34_INTERNAL_15e41d1e_4_k_cu_9381ddfb6thrust24THRUST_300001_SM_1000_NS12placeholders2_9E
	.align		8
        /*0138*/ 	.dword	_ZN34_INTERNAL_15e41d1e_4_k_cu_9381ddfb6thrust24THRUST_300001_SM_1000_NS12placeholders3_10E


//--------------------- .text._ZN3cub18CUB_300001_SM_10006detail11EmptyKernelIvEEvv --------------------------
	.section	.text._ZN3cub18CUB_300001_SM_10006detail11EmptyKernelIvEEvv,"ax",@progbits
	.align	128
        .global         _ZN3cub18CUB_300001_SM_10006detail11EmptyKernelIvEEvv
        .type           _ZN3cub18CUB_300001_SM_10006detail11EmptyKernelIvEEvv,@function
        .size           _ZN3cub18CUB_300001_SM_10006detail11EmptyKernelIvEEvv,(.L_x_10 - _ZN3cub18CUB_300001_SM_10006detail11EmptyKernelIvEEvv)
        .other          _ZN3cub18CUB_300001_SM_10006detail11EmptyKernelIvEEvv,@"STO_CUDA_ENTRY STV_DEFAULT"
_ZN3cub18CUB_300001_SM_10006detail11EmptyKernelIvEEvv:
.text._ZN3cub18CUB_300001_SM_10006detail11EmptyKernelIvEEvv:
[----:B------:R-:W-:Y:S01]  /*0000*/  LDC R1, c[0x0][0x37c] ;  /* 0x0000df00ff017b82 */ /* 0x000fe20000000800 */
[----:B------:R-:W-:Y:S05]  /*0010*/  EXIT ;  /* 0x000000000000794d */ /* 0x000fea0003800000 */
.L_x_0:
[----:B------:R-:W-:-:S00]  /*0020*/  BRA `(.L_x_0) ;  /* 0xfffffffc00fc7947 */ /* 0x000fc0000383ffff */
[----:B------:R-:W-:-:S00]  /*0030*/  NOP ;  /* 0x0000000000007918 */ /* 0x000fc00000000000 */
        /* <DEDUP_REMOVED lines=12> */
.L_x_10:


//--------------------- .text._Z29randomAccessRLESingleKernel64PjS_PmS0_jPl --------------------------
	.section	.text._Z29randomAccessRLESingleKernel64PjS_PmS0_jPl,"ax",@progbits
	.align	128
        .global         _Z29randomAccessRLESingleKernel64PjS_PmS0_jPl
        .type           _Z29randomAccessRLESingleKernel64PjS_PmS0_jPl,@function
        .size           _Z29randomAccessRLESingleKernel64PjS_PmS0_jPl,(.L_x_11 - _Z29randomAccessRLESingleKernel64PjS_PmS0_jPl)
        .other          _Z29randomAccessRLESingleKernel64PjS_PmS0_jPl,@"STO_CUDA_ENTRY STV_DEFAULT"
_Z29randomAccessRLESingleKernel64PjS_PmS0_jPl:
.text._Z29randomAccessRLESingleKernel64PjS_PmS0_jPl:
[----:B------:R-:W-:Y:S01]  /*0000*/  LDC R1, c[0x0][0x37c] ;  /* 0x0000df00ff017b82 */ /* 0x000fe20000000800 */
[----:B------:R-:W0:Y:S07]  /*0010*/  S2R R0, SR_TID.X ;  /* 0x0000000000007919 */ /* 0x000e2e0000002100 */
[----:B------:R-:W0:Y:S02]  /*0020*/  S2UR UR4, SR_CTAID.X ;  /* 0x00000000000479c3 */ /* 0x000e240000002500 */
[----:B0-----:R-:W-:-:S13]  /*0030*/  LOP3.LUT P0, RZ, R0, UR4, RZ, 0xfc, !PT ;  /* 0x0000000400ff7c12 */ /* 0x001fda000f80fcff */
[----:B------:R-:W-:Y:S05]  /*0040*/  @P0 EXIT ;  /* 0x000000000000094d */ /* 0x000fea0003800000 */
[----:B------:R-:W0:Y:S01]  /*0050*/  LDC R17, c[0x0][0x3a0] ;  /* 0x0000e800ff117b82 */ /* 0x000e220000000800 */
[----:B------:R-:W1:Y:S07]  /*0060*/  LDCU.64 UR4, c[0x0][0x358] ;  /* 0x00006b00ff0477ac */ /* 0x000e6e0008000a00 */
[----:B------:R-:W2:Y:S08]  /*0070*/  LDC.64 R2, c[0x0][0x380] ;  /* 0x0000e000ff027b82 */ /* 0x000eb00000000a00 */
[----:B------:R-:W3:Y:S01]  /*0080*/  LDC.64 R8, c[0x0][0x390] ;  /* 0x0000e400ff087b82 */ /* 0x000ee20000000a00 */
[----:B0-----:R-:W-:-:S07]  /*0090*/  SHF.R.U32.HI R7, RZ, 0x9, R17 ;  /* 0x00000009ff077819 */ /* 0x001fce0000011611 */
[----:B------:R-:W0:Y:S01]  /*00a0*/  LDC.64 R4, c[0x0][0x388] ;  /* 0x0000e200ff047b82 */ /* 0x000e220000000a00 */
[----:B--2---:R-:W-:-:S06]  /*00b0*/  IMAD.WIDE.U32 R2, R7, 0x4, R2 ;  /* 0x0000000407027825 */ /* 0x004fcc00078e0002 */
[----:B-1----:R-:W3:Y:S01]  /*00c0*/  LDG.E R3, desc[UR4][R2.64] ;  /* 0x0000000402037981 */ /* 0x002ee2000c1e1900 */
[----:B0-----:R-:W-:Y:S02]  /*00d0*/  IMAD.WIDE.U32 R4, R7, 0x4, R4 ;  /* 0x0000000407047825 */ /* 0x001fe400078e0004 */
[----:B------:R-:W0:Y:S04]  /*00e0*/  LDC.64 R6, c[0x0][0x398] ;  /* 0x0000e600ff067b82 */ /* 0x000e280000000a00 */
[----:B------:R-:W0:Y:S01]  /*00f0*/  LDG.E R5, desc[UR4][R4.64] ;  /* 0x0000000404057981 */ /* 0x000e22000c1e1900 */
[----:B---3--:R-:W-:-:S05]  /*0100*/  IMAD.WIDE.U32 R8, R3, 0x8, R8 ;  /* 0x0000000803087825 */ /* 0x008fca00078e0008 */
[----:B------:R-:W2:Y:S01]  /*0110*/  LDG.E R16, desc[UR4][R8.64+0x10] ;  /* 0x0000100408107981 */ /* 0x000ea2000c1e1900 */
[----:B------:R-:W-:Y:S01]  /*0120*/  CS2R R10, SRZ ;  /* 0x00000000000a7805 */ /* 0x000fe2000001ff00 */
[----:B0-----:R-:W-:Y:S01]  /*0130*/  IMAD.WIDE.U32 R6, R5, 0x8, R6 ;  /* 0x0000000805067825 */ /* 0x001fe200078e0006 */
[----:B--2---:R-:W-:-:S13]  /*0140*/  ISETP.NE.AND P0, PT, R16, RZ, PT ;  /* 0x000000ff1000720c */ /* 0x004fda0003f05270 */
[----:B------:R-:W-:Y:S05]  /*0150*/  @!P0 BRA `(.L_x_1) ;  /* 0x0000000400e48947 */ /* 0x000fea0003800000 */
[----:B------:R-:W2:Y:S01]  /*0160*/  LDG.E.U8 R18, desc[UR4][R6.64+0x8] ;  /* 0x0000080406127981 */ /* 0x000ea2000c1e1100 */
[----:B------:R-:W-:-:S03]  /*0170*/  LOP3.LUT R17, R17, 0x1ff, RZ, 0xc0, !PT ;  /* 0x000001ff11117812 */ /* 0x000fc600078ec0ff */
[----:B------:R0:W5:Y:S04]  /*0180*/  LDG.E.U8 R0, desc[UR4][R8.64+0x8] ;  /* 0x0000080408007981 */ /* 0x000168000c1e1100 */
[----:B------:R0:W5:Y:S04]  /*0190*/  LDG.E.64 R4, desc[UR4][R8.64] ;  /* 0x0000000408047981 */ /* 0x000168000c1e1b00 */
[----:B------:R0:W5:Y:S01]  /*01a0*/  LDG.E.64 R2, desc[UR4][R6.64] ;  /* 0x0000000406027981 */ /* 0x000162000c1e1b00 */
[----:B--2---:R-:W-:-:S13]  /*01b0*/  ISETP.NE.AND P0, PT, R18, RZ, PT ;  /* 0x000000ff1200720c */ /* 0x004fda0003f05270 */
[----:B0-----:R-:W-:Y:S05]  /*01c0*/  @!P0 BRA `(.L_x_2) ;  /* 0x0000000000ec8947 */ /* 0x001fea0003800000 */
[----:B------:R-:W-:-:S13]  /*01d0*/  ISETP.NE.AND P0, PT, R18, 0x40, PT ;  /* 0x000000401200780c */ /* 0x000fda0003f05270 */
[----:B------:R-:W-:Y:S05]  /*01e0*/  @P0 BRA `(.L_x_3) ;  /* 0x0000000000440947 */ /* 0x000fea0003800000 */
[----:B------:R-:W2:Y:S01]  /*01f0*/  LDG.E.64 R12, desc[UR4][R6.64+0x10] ;  /* 0x00001004060c7981 */ /* 0x000ea2000c1e1b00 */
[----:B------:R-:W-:Y:S01]  /*0200*/  IMAD.MOV.U32 R19, RZ, RZ, RZ ;  /* 0x000000ffff137224 */ /* 0x000fe200078e00ff */
[----:B--2---:R-:W-:-:S04]  /*0210*/  ISETP.GT.U32.AND P0, PT, R12, R17, PT ;  /* 0x000000110c00720c */ /* 0x004fc80003f04070 */
[----:B------:R-:W-:-:S13]  /*0220*/  ISETP.GT.AND.EX P0, PT, R13, RZ, PT, P0 ;  /* 0x000000ff0d00720c */ /* 0x000fda0003f04300 */
[----:B------:R-:W-:Y:S05]  /*0230*/  @P0 BRA `(.L_x_4) ;  /* 0x00000004000c0947 */ /* 0x000fea0003800000 */
.L_x_5:
[----:B------:R-:W-:Y:S01]  /*0240*/  VIADD R19, R19, 0x1 ;  /* 0x0000000113137836 */ /* 0x000fe20000000000 */
[----:B------:R-:W-:-:S04]  /*0250*/  CS2R R10, SRZ ;  /* 0x00000000000a7805 */ /* 0x000fc8000001ff00 */
[----:B------:R-:W-:-:S13]  /*0260*/  ISETP.NE.AND P0, PT, R19, R16, PT ;  /* 0x000000101300720c */ /* 0x000fda0003f05270 */
[----:B------:R-:W-:Y:S05]  /*0270*/  @!P0 BRA `(.L_x_1) ;  /* 0x00000004009c8947 */ /* 0x000fea0003800000 */
[----:B-----5:R-:W-:-:S06]  /*0280*/  IMAD.WIDE.U32 R2, R19, 0x8, R6 ;  /* 0x0000000813027825 */ /* 0x020fcc00078e0006 */
[----:B------:R-:W2:Y:S02]  /*0290*/  LDG.E.64 R2, desc[UR4][R2.64+0x10] ;  /* 0x0000100402027981 */ /* 0x000ea4000c1e1b00 */
[----:B--2---:R-:W-:-:S05]  /*02a0*/  IADD3 R12, P0, PT, R2, R12, RZ ;  /* 0x0000000c020c7210 */ /* 0x004fca0007f1e0ff */
[----:B------:R-:W-:Y:S01]  /*02b0*/  IMAD.X R13, R3, 0x1, R13, P0 ;  /* 0x00000001030d7824 */ /* 0x000fe200000e060d */
[----:B------:R-:W-:-:S04]  /*02c0*/  ISETP.GT.U32.AND P0, PT, R12, R17, PT ;  /* 0x000000110c00720c */ /* 0x000fc80003f04070 */
[----:B------:R-:W-:-:S13]  /*02d0*/  ISETP.GT.AND.EX P0, PT, R13, RZ, PT, P0 ;  /* 0x000000ff0d00720c */ /* 0x000fda0003f04300 */
[----:B------:R-:W-:Y:S05]  /*02e0*/  @!P0 BRA `(.L_x_5) ;  /* 0xfffffffc00d48947 */ /* 0x000fea000383ffff */
[----:B------:R-:W-:Y:S05]  /*02f0*/  BRA `(.L_x_4) ;  /* 0x0000000000dc7947 */ /* 0x000fea0003800000 */
.L_x_3:
[----:B------:R-:W-:Y:S01]  /*0300*/  IMAD.MOV.U32 R21, RZ, RZ, -0x1 ;  /* 0xffffffffff157424 */ /* 0x000fe200078e00ff */
[----:B------:R-:W-:Y:S01]  /*0310*/  CS2R R22, SRZ ;  /* 0x0000000000167805 */ /* 0x000fe2000001ff00 */
[----:B------:R-:W-:-:S03]  /*0320*/  IMAD.MOV.U32 R19, RZ, RZ, RZ ;  /* 0x000000ffff137224 */ /* 0x000fc600078e00ff */
[CC--:B------:R-:W-:Y:S02]  /*0330*/  SHF.L.U64.HI R20, R21.reuse, R18.reuse, 0xffffffff ;  /* 0xffffffff15147419 */ /* 0x0c0fe40000010212 */
[----:B------:R-:W-:-:S07]  /*0340*/  SHF.L.U32 R21, R21, R18, RZ ;  /* 0x0000001215157219 */ /* 0x000fce00000006ff */
.L_x_6:
[----:B------:R-:W-:-:S05]  /*0350*/  IMAD R10, R18, R19, RZ ;  /* 0x00000013120a7224 */ /* 0x000fca00078e02ff */
[----:B------:R-:W-:Y:S02]  /*0360*/  LOP3.LUT R25, R10, 0x3f, RZ, 0xc0, !PT ;  /* 0x0000003f0a197812 */ /* 0x000fe400078ec0ff */
[----:B------:R-:W-:-:S03]  /*0370*/  SHF.R.U32.HI R13, RZ, 0x6, R10 ;  /* 0x00000006ff0d7819 */ /* 0x000fc6000001160a */
[----:B------:R-:W-:Y:S02]  /*0380*/  IMAD.IADD R24, R18, 0x1, R25 ;  /* 0x0000000112187824 */ /* 0x000fe400078e0219 */
[----:B------:R-:W-:-:S03]  /*0390*/  IMAD.WIDE.U32 R12, R13, 0x8, R6 ;  /* 0x000000080d0c7825 */ /* 0x000fc600078e0006 */
[C---:B------:R-:W-:Y:S02]  /*03a0*/  ISETP.GT.U32.AND P0, PT, R24.reuse, 0x40, PT ;  /* 0x000000401800780c */ /* 0x040fe40003f04070 */
[----:B------:R-:W2:Y:S11]  /*03b0*/  LDG.E.64 R10, desc[UR4][R12.64+0x10] ;  /* 0x000010040c0a7981 */ /* 0x000eb6000c1e1b00 */
[----:B------:R-:W3:Y:S01]  /*03c0*/  @P0 LDG.E.64 R14, desc[UR4][R12.64+0x18] ;  /* 0x000018040c0e0981 */ /* 0x000ee2000c1e1b00 */
[----:B------:R-:W-:-:S02]  /*03d0*/  @P0 VIADD R24, R24, 0xffffffc0 ;  /* 0xffffffc018180836 */ /* 0x000fc40000000000 */
[----:B------:R-:W-:-:S05]  /*03e0*/  @P0 IMAD.MOV.U32 R29, RZ, RZ, -0x1 ;  /* 0xffffffffff1d0424 */ /* 0x000fca00078e00ff */
[CC--:B------:R-:W-:Y:S02]  /*03f0*/  @P0 SHF.L.U32 R27, R29.reuse, R24.reuse, RZ ;  /* 0x000000181d1b0219 */ /* 0x0c0fe400000006ff */
[----:B------:R-:W-:Y:S02]  /*0400*/  @P0 SHF.L.U64.HI R29, R29, R24, 0xffffffff ;  /* 0xffffffff1d1d0419 */ /* 0x000fe40000010218 */
[-CC-:B--2---:R-:W-:Y:S02]  /*0410*/  SHF.R.U64 R10, R10, R25.reuse, R11.reuse ;  /* 0x000000190a0a7219 */ /* 0x184fe4000000120b */
[----:B------:R-:W-:Y:S02]  /*0420*/  SHF.R.U32.HI R11, RZ, R25, R11 ;  /* 0x00000019ff0b7219 */ /* 0x000fe4000001160b */
[----:B------:R-:W-:Y:S02]  /*0430*/  @P0 LOP3.LUT R25, R25, 0x3f, RZ, 0x3c, !PT ;  /* 0x0000003f19190812 */ /* 0x000fe400078e3cff */
[----:B---3--:R-:W-:-:S02]  /*0440*/  @P0 LOP3.LUT R24, R14, R27, RZ, 0x30, !PT ;  /* 0x0000001b0e180212 */ /* 0x008fc400078e30ff */
[----:B------:R-:W-:-:S03]  /*0450*/  @P0 LOP3.LUT R15, R15, R29, RZ, 0x30, !PT ;  /* 0x0000001d0f0f0212 */ /* 0x000fc600078e30ff */
[C---:B------:R-:W-:Y:S01]  /*0460*/  @P0 IMAD.SHL.U32 R14, R24.reuse, 0x2, RZ ;  /* 0x00000002180e0824 */ /* 0x040fe200078e00ff */
[----:B------:R-:W-:Y:S02]  /*0470*/  @P0 SHF.L.U64.HI R12, R24, 0x1, R15 ;  /* 0x00000001180c0819 */ /* 0x000fe4000001020f */
[----:B------:R-:W-:Y:S02]  /*0480*/  @!P0 LOP3.LUT R15, R10, R21, RZ, 0x30, !PT ;  /* 0x000000150a0f8212 */ /* 0x000fe400078e30ff */
[CC--:B------:R-:W-:Y:S02]  /*0490*/  @P0 SHF.L.U32 R13, R14.reuse, R25.reuse, RZ ;  /* 0x000000190e0d0219 */ /* 0x0c0fe400000006ff */
[----:B------:R-:W-:Y:S02]  /*04a0*/  @P0 SHF.L.U64.HI R12, R14, R25, R12 ;  /* 0x000000190e0c0219 */ /* 0x000fe4000001020c */
[----:B------:R-:W-:Y:S02]  /*04b0*/  @P0 LOP3.LUT R15, R13, R10, RZ, 0xfc, !PT ;  /* 0x0000000a0d0f0212 */ /* 0x000fe400078efcff */
[----:B------:R-:W-:-:S02]  /*04c0*/  @!P0 LOP3.LUT R14, R11, R20, RZ, 0x30, !PT ;  /* 0x000000140b0e8212 */ /* 0x000fc400078e30ff */
[----:B------:R-:W-:Y:S02]  /*04d0*/  @P0 LOP3.LUT R14, R12, R11, RZ, 0xfc, !PT ;  /* 0x0000000b0c0e0212 */ /* 0x000fe400078efcff */
[----:B-----5:R-:W-:-:S04]  /*04e0*/  IADD3 R23, P0, P1, R23, R15, R2 ;  /* 0x0000000f17177210 */ /* 0x020fc8000791e002 */
[----:B------:R-:W-:Y:S02]  /*04f0*/  IADD3.X R22, PT, PT, R22, R14, R3, P0, P1 ;  /* 0x0000000e16167210 */ /* 0x000fe400007e2403 */
[----:B------:R-:W-:-:S04]  /*0500*/  ISETP.GT.U32.AND P0, PT, R23, R17, PT ;  /* 0x000000111700720c */ /* 0x000fc80003f04070 */
[----:B------:R-:W-:-:S13]  /*0510*/  ISETP.GT.AND.EX P0, PT, R22, RZ, PT, P0 ;  /* 0x000000ff1600720c */ /* 0x000fda0003f04300 */
[----:B------:R-:W-:Y:S05]  /*0520*/  @P0 BRA `(.L_x_4) ;  /* 0x0000000000500947 */ /* 0x000fea0003800000 */
[----:B------:R-:W-:-:S05]  /*0530*/  VIADD R19, R19, 0x1 ;  /* 0x0000000113137836 */ /* 0x000fca0000000000 */
[----:B------:R-:W-:-:S13]  /*0540*/  ISETP.NE.AND P0, PT, R19, R16, PT ;  /* 0x000000101300720c */ /* 0x000fda0003f05270 */
[----:B------:R-:W-:Y:S05]  /*0550*/  @P0 BRA `(.L_x_6) ;  /* 0xfffffffc007c0947 */ /* 0x000fea000383ffff */
[----:B------:R-:W-:Y:S01]  /*0560*/  CS2R R10, SRZ ;  /* 0x00000000000a7805 */ /* 0x000fe2000001ff00 */
[----:B------:R-:W-:Y:S06]  /*0570*/  BRA `(.L_x_1) ;  /* 0x0000000000dc7947 */ /* 0x000fec0003800000 */
.L_x_2:
[----:B-----5:R-:W-:Y:S01]  /*0580*/  ISETP.GT.U32.AND P0, PT, R2, R17, PT ;  /* 0x000000110200720c */ /* 0x020fe20003f04070 */
[----:B------:R-:W-:-:S03]  /*0590*/  IMAD.MOV.U32 R19, RZ, RZ, RZ ;  /* 0x000000ffff137224 */ /* 0x000fc600078e00ff */
[----:B------:R-:W-:-:S13]  /*05a0*/  ISETP.GT.AND.EX P0, PT, R3, RZ, PT, P0 ;  /* 0x000000ff0300720c */ /* 0x000fda0003f04300 */
[----:B------:R-:W-:Y:S05]  /*05b0*/  @P0 BRA `(.L_x_4) ;  /* 0x00000000002c0947 */ /* 0x000fea0003800000 */
[----:B------:R-:W-:Y:S02]  /*05c0*/  IMAD.MOV.U32 R6, RZ, RZ, R2 ;  /* 0x000000ffff067224 */ /* 0x000fe400078e0002 */
[----:B------:R-:W-:-:S07]  /*05d0*/  IMAD.MOV.U32 R12, RZ, RZ, R3 ;  /* 0x000000ffff0c7224 */ /* 0x000fce00078e0003 */
.L_x_7:
[----:B------:R-:W-:Y:S01]  /*05e0*/  VIADD R19, R19, 0x1 ;  /* 0x0000000113137836 */ /* 0x000fe20000000000 */
[----:B------:R-:W-:-:S04]  /*05f0*/  CS2R R10, SRZ ;  /* 0x00000000000a7805 */ /* 0x000fc8000001ff00 */
[----:B------:R-:W-:-:S13]  /*0600*/  ISETP.NE.AND P0, PT, R19, R16, PT ;  /* 0x000000101300720c */ /* 0x000fda0003f05270 */
[----:B------:R-:W-:Y:S05]  /*0610*/  @!P0 BRA `(.L_x_1) ;  /* 0x0000000000b48947 */ /* 0x000fea0003800000 */
[----:B------:R-:W-:-:S05]  /*0620*/  IADD3 R6, P0, PT, R2, R6, RZ ;  /* 0x0000000602067210 */ /* 0x000fca0007f1e0ff */
[----:B------:R-:W-:Y:S01]  /*0630*/  IMAD.X R12, R3, 0x1, R12, P0 ;  /* 0x00000001030c7824 */ /* 0x000fe200000e060c */
[----:B------:R-:W-:-:S04]  /*0640*/  ISETP.GT.U32.AND P0, PT, R6, R17, PT ;  /* 0x000000110600720c */ /* 0x000fc80003f04070 */
[----:B------:R-:W-:-:S13]  /*0650*/  ISETP.GT.AND.EX P0, PT, R12, RZ, PT, P0 ;  /* 0x000000ff0c00720c */ /* 0x000fda0003f04300 */
[----:B------:R-:W-:Y:S05]  /*0660*/  @!P0 BRA `(.L_x_7) ;  /* 0xfffffffc00dc8947 */ /* 0x000fea000383ffff */
.L_x_4:
[----:B-----5:R-:W-:Y:S01]  /*0670*/  ISETP.NE.AND P0, PT, R0, RZ, PT ;  /* 0x000000ff0000720c */ /* 0x020fe20003f05270 */
[----:B------:R-:W-:Y:S02]  /*0680*/  IMAD.MOV.U32 R10, RZ, RZ, R4 ;  /* 0x000000ffff0a7224 */ /* 0x000fe400078e0004 */
[----:B------:R-:W-:-:S10]  /*0690*/  IMAD.MOV.U32 R11, RZ, RZ, R5 ;  /* 0x000000ffff0b7224 */ /* 0x000fd400078e0005 */
[----:B------:R-:W-:Y:S05]  /*06a0*/  @!P0 BRA `(.L_x_1) ;  /* 0x0000000000908947 */ /* 0x000fea0003800000 */
[----:B------:R-:W-:-:S13]  /*06b0*/  ISETP.NE.AND P0, PT, R0, 0x40, PT ;  /* 0x000000400000780c */ /* 0x000fda0003f05270 */
[----:B------:R-:W-:Y:S05]  /*06c0*/  @P0 BRA `(.L_x_8) ;  /* 0x00000000000c0947 */ /* 0x000fea0003800000 */
[----:B------:R-:W-:-:S05]  /*06d0*/  IMAD.WIDE.U32 R8, R19, 0x8, R8 ;  /* 0x0000000813087825 */ /* 0x000fca00078e0008 */
[----:B------:R0:W5:Y:S01]  /*06e0*/  LDG.E.64 R10, desc[UR4][R8.64+0x10] ;  /* 0x00001004080a7981 */ /* 0x000162000c1e1b00 */
[----:B------:R-:W-:Y:S05]  /*06f0*/  BRA `(.L_x_1) ;  /* 0x00000000007c7947 */ /* 0x000fea0003800000 */
.L_x_8:
[----:B------:R-:W-:-:S05]  /*0700*/  IMAD R19, R0, R19, RZ ;  /* 0x0000001300137224 */ /* 0x000fca00078e02ff */
[----:B------:R-:W-:Y:S02]  /*0710*/  LOP3.LUT R17, R19, 0x3f, RZ, 0xc0, !PT ;  /* 0x0000003f13117812 */ /* 0x000fe400078ec0ff */
[----:B------:R-:W-:-:S03]  /*0720*/  SHF.R.U32.HI R19, RZ, 0x6, R19 ;  /* 0x00000006ff137819 */ /* 0x000fc60000011613 */
[----:B------:R-:W-:Y:S02]  /*0730*/  IMAD.IADD R10, R0, 0x1, R17 ;  /* 0x00000001000a7824 */ /* 0x000fe400078e0211 */
[----:B------:R-:W-:-:S03]  /*0740*/  IMAD.WIDE.U32 R8, R19, 0x8, R8 ;  /* 0x0000000813087825 */ /* 0x000fc600078e0008 */
[----:B------:R-:W-:Y:S02]  /*0750*/  ISETP.GT.U32.AND P0, PT, R10, 0x40, PT ;  /* 0x000000400a00780c */ /* 0x000fe40003f04070 */
[----:B------:R-:W2:Y:S11]  /*0760*/  LDG.E.64 R2, desc[UR4][R8.64+0x10] ;  /* 0x0000100408027981 */ /* 0x000eb6000c1e1b00 */
[----:B------:R-:W3:Y:S01]  /*0770*/  @P0 LDG.E.64 R6, desc[UR4][R8.64+0x18] ;  /* 0x0000180408060981 */ /* 0x000ee2000c1e1b00 */
[----:B------:R-:W-:-:S02]  /*0780*/  IMAD.MOV.U32 R19, RZ, RZ, -0x1 ;  /* 0xffffffffff137424 */ /* 0x000fc400078e00ff */
[----:B------:R-:W-:-:S05]  /*0790*/  @P0 VIADD R10, R10, 0xffffffc0 ;  /* 0xffffffc00a0a0836 */ /* 0x000fca0000000000 */
[CC--:B------:R-:W-:Y:S02]  /*07a0*/  @P0 SHF.L.U32 R11, R19.reuse, R10.reuse, RZ ;  /* 0x0000000a130b0219 */ /* 0x0c0fe400000006ff */
[C---:B------:R-:W-:Y:S02]  /*07b0*/  @P0 SHF.L.U64.HI R13, R19.reuse, R10, 0xffffffff ;  /* 0xffffffff130d0419 */ /* 0x040fe4000001020a */
[CC--:B------:R-:W-:Y:S02]  /*07c0*/  @!P0 SHF.L.U32 R14, R19.reuse, R0.reuse, RZ ;  /* 0x00000000130e8219 */ /* 0x0c0fe400000006ff */
[----:B------:R-:W-:Y:S02]  /*07d0*/  @!P0 SHF.L.U64.HI R16, R19, R0, 0xffffffff ;  /* 0xffffffff13108419 */ /* 0x000fe40000010200 */
[----:B--2---:R-:W-:Y:S02]  /*07e0*/  SHF.R.U64 R15, R2, R17, R3 ;  /* 0x00000011020f7219 */ /* 0x004fe40000001203 */
[----:B---3--:R-:W-:-:S02]  /*07f0*/  @P0 LOP3.LUT R12, R6, R11, RZ, 0x30, !PT ;  /* 0x0000000b060c0212 */ /* 0x008fc400078e30ff */
[----:B------:R-:W-:-:S03]  /*0800*/  @P0 LOP3.LUT R6, R17, 0x3f, RZ, 0x3c, !PT ;  /* 0x0000003f11060812 */ /* 0x000fc600078e3cff */
[----:B------:R-:W-:Y:S01]  /*0810*/  @P0 IMAD.SHL.U32 R11, R12, 0x2, RZ ;  /* 0x000000020c0b0824 */ /* 0x000fe200078e00ff */
[----:B------:R-:W-:-:S04]  /*0820*/  @P0 LOP3.LUT R7, R7, R13, RZ, 0x30, !PT ;  /* 0x0000000d07070212 */ /* 0x000fc800078e30ff */
[----:B------:R-:W-:Y:S02]  /*0830*/  @P0 SHF.L.U32 R0, R11, R6, RZ ;  /* 0x000000060b000219 */ /* 0x000fe400000006ff */
[----:B------:R-:W-:Y:S02]  /*0840*/  @P0 SHF.L.U64.HI R2, R12, 0x1, R7 ;  /* 0x000000010c020819 */ /* 0x000fe40000010207 */
[----:B------:R-:W-:Y:S02]  /*0850*/  SHF.R.U32.HI R13, RZ, R17, R3 ;  /* 0x00000011ff0d7219 */ /* 0x000fe40000011603 */
[----:B------:R-:W-:Y:S02]  /*0860*/  @!P0 LOP3.LUT R9, R15, R14, RZ, 0x30, !PT ;  /* 0x0000000e0f098212 */ /* 0x000fe400078e30ff */
[----:B------:R-:W-:Y:S02]  /*0870*/  @P0 LOP3.LUT R3, R0, R15, RZ, 0xfc, !PT ;  /* 0x0000000f00030212 */ /* 0x000fe400078efcff */
[----:B------:R-:W-:-:S02]  /*0880*/  @P0 SHF.L.U64.HI R0, R11, R6, R2 ;  /* 0x000000060b000219 */ /* 0x000fc40000010202 */
[C---:B------:R-:W-:Y:S02]  /*0890*/  @!P0 IADD3 R10, P1, PT, R4.reuse, R9, RZ ;  /* 0x00000009040a8210 */ /* 0x040fe40007f3e0ff */
[----:B------:R-:W-:Y:S02]  /*08a0*/  @!P0 LOP3.LUT R8, R13, R16, RZ, 0x30, !PT ;  /* 0x000000100d088212 */ /* 0x000fe400078e30ff */
[----:B------:R-:W-:Y:S02]  /*08b0*/  @P0 IADD3 R10, P2, PT, R4, R3, RZ ;  /* 0x00000003040a0210 */ /* 0x000fe40007f5e0ff */
[----:B------:R-:W-:Y:S01]  /*08c0*/  @P0 LOP3.LUT R0, R0, R13, RZ, 0xfc, !PT ;  /* 0x0000000d00000212 */ /* 0x000fe200078efcff */
[----:B------:R-:W-:-:S04]  /*08d0*/  @!P0 IMAD.X R11, R5, 0x1, R8, P1 ;  /* 0x00000001050b8824 */ /* 0x000fc800008e0608 */
[----:B------:R-:W-:-:S07]  /*08e0*/  @P0 IMAD.X R11, R5, 0x1, R0, P2 ;  /* 0x00000001050b0824 */ /* 0x000fce00010e0600 */
.L_x_1:
[----:B-----5:R-:W1:Y:S02]  /*08f0*/  LDC.64 R2, c[0x0][0x3a8] ;  /* 0x0000ea00ff027b82 */ /* 0x020e640000000a00 */
[----:B-1----:R-:W-:Y:S01]  /*0900*/  STG.E.64 desc[UR4][R2.64], R10 ;  /* 0x0000000a02007986 */ /* 0x002fe2000c101b04 */
[----:B------:R-:W-:Y:S05]  /*0910*/  EXIT ;  /* 0x000000000000794d */ /* 0x000fea0003800000 */
.L_x_9:
        /* <DEDUP_REMOVED lines=14> */
.L_x_11:


//--------------------- .nv.shared.reserved.0     --------------------------
	.section	.nv.shared.reserved.0,"aw",@nobits
	.weak		__nv_reservedSMEM_offset_0_alias
	.size		__nv_reservedSMEM_offset_0_alias, 0, 64
	.other		__nv_reservedSMEM_offset_0_alias,@"STO_CUDA_RESERVED_SHARED STV_DEFAULT"
__nv_reservedSMEM_offset_0_alias:
	.zero		0
	.zero		64


//--------------------- .nv.global                --------------------------
	.section	.nv.global,"aw",@nobits
.nv.global:
	.type		_ZN34_INTERNAL_15e41d1e_4_k_cu_9381ddfb6thrust24THRUST_300001_SM_1000_NS12placeholders2_5E,@object
	.size		_ZN34_INTERNAL_15e41d1e_4_k_cu_9381ddfb6thrust24THRUST_300001_SM_1000_NS12placeholders2_5E,(_ZN34_INTERNAL_15e41d1e_4_k_cu_9381ddfb4cuda3std3__45__cpo6cbeginE - _ZN34_INTERNAL_15e41d1e_4_k_cu_9381ddfb6thrust24THRUST_300001_SM_1000_NS12placeholders2_5E)
_ZN34_INTERNAL_15e41d1e_4_k_cu_9381ddfb6thrust24THRUST_300001_SM_1000_NS12placeholders2_5E:
	.zero		1
	.type		_ZN34_INTERNAL_15e41d1e_4_k_cu_9381ddfb4cuda3std3__45__cpo6cbeginE,@object
	.size		_ZN34_INTERNAL_15e41d1e_4_k_cu_9381ddfb4cuda3std3__45__cpo6cbeginE,(_ZN34_INTERNAL_15e41d1e_4_k_cu_9381ddfb4cuda3std6ranges3__45__cpo6cbeginE - _ZN34_INTERNAL_15e41d1e_4_k_cu_9381ddfb4cuda3std3__45__cpo6cbeginE)
_ZN34_INTERNAL_15e41d1e_4_k_cu_9381ddfb4cuda3std3__45__cpo6cbeginE:
	.zero		1
	.type		_ZN34_INTERNAL_15e41d1e_4_k_cu_9381ddfb4cuda3std6ranges3__45__cpo6cbeginE,@object
	.size		_ZN34_INTERNAL_15e41d1e_4_k_cu_9381ddfb4cuda3std6ranges3__45__cpo6cbeginE,(_ZN34_INTERNAL_15e41d1e_4_k_cu_9381ddfb4cuda3std3__48in_placeE - _ZN34_INTERNAL_15e41d1e_4_k_cu_9381ddfb4cuda3std6ranges3__45__cpo6cbeginE)
_ZN34_INTERNAL_15e41d1e_4_k_cu_9381ddfb4cuda3std6ranges3__45__cpo6cbeginE:
	.zero		1
	.type		_ZN34_INTERNAL_15e41d1e_4_k_cu_9381ddfb4cuda3std3__48in_placeE,@object
	.size		_ZN34_INTERNAL_15e41d1e_4_k_cu_9381ddfb4cuda3std3__48in_placeE,(_ZN34_INTERNAL_15e41d1e_4_k_cu_9381ddfb4cuda3std6ranges3__45__cpo4sizeE - _ZN34_INTERNAL_15e41d1e_4_k_cu_9381ddfb4cuda3std3__48in_placeE)
_ZN34_INTERNAL_15e41d1e_4_k_cu_9381ddfb4cuda3std3__48in_placeE:
	.zero		1
	.type		_ZN34_INTERNAL_15e41d1e_4_k_cu_9381ddfb4cuda3std6ranges3__45__cpo4sizeE,@object
	.size		_ZN34_INTERNAL_15e41d1e_4_k_cu_9381ddfb4cuda3std6ranges3__45__cpo4sizeE,(_ZN34_INTERNAL_15e41d1e_4_k_cu_9381ddfb6thrust24THRUST_300001_SM_1000_NS12placeholders2_9E - _ZN34_INTERNAL_15e41d1e_4_k_cu_9381ddfb4cuda3std6ranges3__45__cpo4sizeE)
_ZN34_INTERNAL_15e41d1e_4_k_cu_9381ddfb4cuda3std6ranges3__45__cpo4sizeE:
	.zero		1
	.type		_ZN34_INTERNAL_15e41d1e_4_k_cu_9381ddfb6thrust24THRUST_300001_SM_1000_NS12placeholders2_9E,@object
	.size		_ZN34_INTERNAL_15e41d1e_4_k_cu_9381ddfb6thrust24THRUST_300001_SM_1000_NS12placeholders2_9E,(_ZN34_INTERNAL_15e41d1e_4_k_cu_9381ddfb4cuda3std3__45__cpo7crbeginE - _ZN34_INTERNAL_15e41d1e_4_k_cu_9381ddfb6thrust24THRUST_300001_SM_1000_NS12placeholders2_9E)
_ZN34_INTERNAL_15e41d1e_4_k_cu_9381ddfb6thrust24THRUST_300001_SM_1000_NS12placeholders2_9E:
	.zero		1
	.type		_ZN34_INTERNAL_15e41d1e_4_k_cu_9381ddfb4cuda3std3__45__cpo7crbeginE,@object
	.size		_ZN34_INTERNAL_15e41d1e_4_k_cu_9381ddfb4cuda3std3__45__cpo7crbeginE,(_ZN34_INTERNAL_15e41d1e_4_k_cu_9381ddfb4cuda3std6ranges3__45__cpo4nextE - _ZN34_INTERNAL_15e41d1e_4_k_cu_9381ddfb4cuda3std3__45__cpo7crbeginE)
_ZN34_INTERNAL_15e41d1e_4_k_cu_9381ddfb4cuda3std3__45__cpo7crbeginE:
	.zero		1
	.type		_ZN34_INTERNAL_15e41d1e_4_k_cu_9381ddfb4cuda3std6ranges3__45__cpo4nextE,@object
	.size		_ZN34_INTERNAL_15e41d1e_4_k_cu_9381ddfb4cuda3std6ranges3__45__cpo4nextE,(_ZN34_INTERNAL_15e41d1e_4_k_cu_9381ddfb4cuda3std6ranges3__45__cpo4swapE - _ZN34_INTERNAL_15e41d1e_4_k_cu_9381ddfb4cuda3std6ranges3__45__cpo4nextE)
_ZN34_INTERNAL_15e41d1e_4_k_cu_9381ddfb4cuda3std6ranges3__45__cpo4nextE:
	.zero		1
	.type		_ZN34_INTERNAL_15e41d1e_4_k_cu_9381ddfb4cuda3std6ranges3__45__cpo4swapE,@object
	.size		_ZN34_INTERNAL_15e41d1e_4_k_cu_9381ddfb4cuda3std6ranges3__45__cpo4swapE,(_ZN34_INTERNAL_15e41d1e_4_k_cu_9381ddfb6thrust24THRUST_300001_SM_1000_NS12placeholders2_1E - _ZN34_INTERNAL_15e41d1e_4_k_cu_9381ddfb4cuda3std6ranges3__45__cpo4swapE)
_ZN34_INTERNAL_15e41d1e_4_k_cu_9381ddfb4cuda3std6ranges3__45__cpo4swapE:
	.zero		1
	.type		_ZN34_INTERNAL_15e41d1e_4_k_cu_9381ddfb6thrust24THRUST_300001_SM_1000_NS12placeholders2_1E,@object
	.size		_ZN34_INTERNAL_15e41d1e_4_k_cu_9381ddfb6thrust24THRUST_300001_SM_1000_NS12placeholders2_1E,(_ZN34_INTERNAL_15e41d1e_4_k_cu_9381ddfb6thrust24THRUST_300001_SM_1000_NS12placeholders2_3E - _ZN34_INTERNAL_15e41d1e_4_k_cu_9381ddfb6thrust24THRUST_300001_SM_1000_NS12placeholders2_1E)
_ZN34_INTERNAL_15e41d1e_4_k_cu_9381ddfb6thrust24THRUST_300001_SM_1000_NS12placeholders2_1E:
	.zero		1
	.type		_ZN34_INTERNAL_15e41d1e_4_k_cu_9381ddfb6thrust24THRUST_300001_SM_1000_NS12placeholders2_3E,@object
	.size		_ZN34_INTERNAL_15e41d1e_4_k_cu_9381ddfb6thrust24THRUST_300001_SM_1000_NS12placeholders2_3E,(_ZN34_INTERNAL_15e41d1e_4_k_cu_9381ddfb4cuda3std3__45__cpo5beginE - _ZN34_INTERNAL_15e41d1e_4_k_cu_9381ddfb6thrust24THRUST_300001_SM_1000_NS12placeholders2_3E)
_ZN34_INTERNAL_15e41d1e_4_k_cu_9381ddfb6thrust24THRUST_300001_SM_1000_NS12placeholders2_3E:
	.zero		1
	.type		_ZN34_INTERNAL_15e41d1e_4_k_cu_9381ddfb4cuda3std3__45__cpo5beginE,@object
	.size		_ZN34_INTERNAL_15e41d1e_4_k_cu_9381ddfb4cuda3std3__45__cpo5beginE,(_ZN34_INTERNAL_15e41d1e_4_k_cu_9381ddfb4cuda3std6ranges3__45__cpo5beginE - _ZN34_INTERNAL_15e41d1e_4_k_cu_9381ddfb4cuda3std3__45__cpo5beginE)
_ZN34_INTERNAL_15e41d1e_4_k_cu_9381ddfb4cuda3std3__45__cpo5beginE:
	.zero		1
	.type		_ZN34_INTERNAL_15e41d1e_4_k_cu_9381ddfb4cuda3std6ranges3__45__cpo5beginE,@object
	.size		_ZN34_INTERNAL_15e41d1e_4_k_cu_9381ddfb4cuda3std6ranges3__45__cpo5beginE,(_ZN34_INTERNAL_15e41d1e_4_k_cu_9381ddfb4cuda3std3__436_GLOBAL__N__15e41d1e_4_k_cu_9381ddfb6ignoreE - _ZN34_INTERNAL_15e41d1e_4_k_cu_9381ddfb4cuda3std6ranges3__45__cpo5beginE)
_ZN34_INTERNAL_15e41d1e_4_k_cu_9381ddfb4cuda3std6ranges3__45__cpo5beginE:
	.zero		1
	.type		_ZN34_INTERNAL_15e41d1e_4_k_cu_9381ddfb4cuda3std3__436_GLOBAL__N__15e41d1e_4_k_cu_9381ddfb6ignoreE,@object
	.size		_ZN34_INTERNAL_15e41d1e_4_k_cu_9381ddfb4cuda3std3__436_GLOBAL__N__15e41d1e_4_k_cu_9381ddfb6ignoreE,(_ZN34_INTERNAL_15e41d1e_4_k_cu_9381ddfb4cuda3std6ranges3__45__cpo4dataE - _ZN34_INTERNAL_15e41d1e_4_k_cu_9381ddfb4cuda3std3__436_GLOBAL__N__15e41d1e_4_k_cu_9381ddfb6ignoreE)
_ZN34_INTERNAL_15e41d1e_4_k_cu_9381ddfb4cuda3std3__436_GLOBAL__N__15e41d1e_4_k_cu_9381ddfb6ignoreE:
	.zero		1
	.type		_ZN34_INTERNAL_15e41d1e_4_k_cu_9381ddfb4cuda3std6ranges3__45__cpo4dataE,@object
	.size		_ZN34_INTERNAL_15e41d1e_4_k_cu_9381ddfb4cuda3std6ranges3__45__cpo4dataE,(_ZN34_INTERNAL_15e41d1e_4_k_cu_9381ddfb6thrust24THRUST_300001_SM_1000_NS12placeholders2_7E - _ZN34_INTERNAL_15e41d1e_4_k_cu_9381ddfb4cuda3std6ranges3__45__cpo4dataE)
_ZN34_INTERNAL_15e41d1e_4_k_cu_9381ddfb4cuda3std6ranges3__45__cpo4dataE:
	.zero		1
	.type		_ZN34_INTERNAL_15e41d1e_4_k_cu_9381ddfb6thrust24THRUST_300001_SM_1000_NS12placeholders2_7E,@object
	.size		_ZN34_INTERNAL_15e41d1e_4_k_cu_9381ddfb6thrust24THRUST_300001_SM_1000_NS12placeholders2_7E,(_ZN34_INTERNAL_15e41d1e_4_k_cu_9381ddfb4cuda3std3__45__cpo6rbeginE - _ZN34_INTERNAL_15e41d1e_4_k_cu_9381ddfb6thrust24THRUST_300001_SM_1000_NS12placeholders2_7E)
_ZN34_INTERNAL_15e41d1e_4_k_cu_9381ddfb6thrust24THRUST_300001_SM_1000_NS12placeholders2_7E:
	.zero		1
	.type		_ZN34_INTERNAL_15e41d1e_4_k_cu_9381ddfb4cuda3std3__45__cpo6rbeginE,@object
	.size		_ZN34_INTERNAL_15e41d1e_4_k_cu_9381ddfb4cuda3std3__45__cpo6rbeginE,(_ZN34_INTERNAL_15e41d1e_4_k_cu_9381ddfb4cuda3std6ranges3__45__cpo7advanceE - _ZN34_INTERNAL_15e41d1e_4_k_cu_9381ddfb4cuda3std3__45__cpo6rbeginE)
_ZN34_INTERNAL_15e41d1e_4_k_cu_9381ddfb4cuda3std3__45__cpo6rbeginE:
	.zero		1
	.type		_ZN34_INTERNAL_15e41d1e_4_k_cu_9381ddfb4cuda3std6ranges3__45__cpo7advanceE,@object
	.size		_ZN34_INTERNAL_15e41d1e_4_k_cu_9381ddfb4cuda3std6ranges3__45__cpo7advanceE,(_ZN34_INTERNAL_15e41d1e_4_k_cu_9381ddfb4cuda3std3__47nulloptE - _ZN34_INTERNAL_15e41d1e_4_k_cu_9381ddfb4cuda3std6ranges3__45__cpo7advanceE)
_ZN34_INTERNAL_15e41d1e_4_k_cu_9381ddfb4cuda3std6ranges3__45__cpo7advanceE:
	.zero		1
	.type		_ZN34_INTERNAL_15e41d1e_4_k_cu_9381ddfb4cuda3std3__47nulloptE,@object
	.size		_ZN34_INTERNAL_15e41d1e_4_k_cu_9381ddfb4cuda3std3__47nulloptE,(_ZN34_INTERNAL_15e41d1e_4_k_cu_9381ddfb4cuda3std6ranges3__45__cpo8distanceE - _ZN34_INTERNAL_15e41d1e_4_k_cu_9381ddfb4cuda3std3__47nulloptE)
_ZN34_INTERNAL_15e41d1e_4_k_cu_9381ddfb4cuda3std3__47nulloptE:
	.zero		1
	.type		_ZN34_INTERNAL_15e41d1e_4_k_cu_9381ddfb4cuda3std6ranges3__45__cpo8distanceE,@object
	.size		_ZN34_INTERNAL_15e41d1e_4_k_cu_9381ddfb4cuda3std6ranges3__45__cpo8distanceE,(_ZN34_INTERNAL_15e41d1e_4_k_cu_9381ddfb6thrust24THRUST_300001_SM_1000_NS12placeholders2_6E - _ZN34_INTERNAL_15e41d1e_4_k_cu_9381ddfb4cuda3std6ranges3__45__cpo8distanceE)
_ZN34_INTERNAL_15e41d1e_4_k_cu_9381ddfb4cuda3std6ranges3__45__cpo8distanceE:
	.zero		1
	.type		_ZN34_INTERNAL_15e41d1e_4_k_cu_9381ddfb6thrust24THRUST_300001_SM_1000_NS12placeholders2_6E,@object
	.size		_ZN34_INTERNAL_15e41d1e_4_k_cu_9381ddfb6thrust24THRUST_300001_SM_1000_NS12placeholders2_6E,(_ZN34_INTERNAL_15e41d1e_4_k_cu_9381ddfb4cuda3std3__45__cpo4cendE - _ZN34_INTERNAL_15e41d1e_4_k_cu_9381ddfb6thrust24THRUST_300001_SM_1000_NS12placeholders2_6E)
_ZN34_INTERNAL_15e41d1e_4_k_cu_9381ddfb6thrust24THRUST_300001_SM_1000_NS12placeholders2_6E:
	.zero		1
	.type		_ZN34_INTERNAL_15e41d1e_4_k_cu_9381ddfb4cuda3std3__45__cpo4cendE,@object
	.size		_ZN34_INTERNAL_15e41d1e_4_k_cu_9381ddfb4cuda3std3__45__cpo4cendE,(_ZN34_INTERNAL_15e41d1e_4_k_cu_9381ddfb4cuda3std6ranges3__45__cpo4cendE - _ZN34_INTERNAL_15e41d1e_4_k_cu_9381ddfb4cuda3std3__45__cpo4cendE)
_ZN34_INTERNAL_15e41d1e_4_k_cu_9381ddfb4cuda3std3__45__cpo4cendE:
	.zero		1
	.type		_ZN34_INTERNAL_15e41d1e_4_k_cu_9381ddfb4cuda3std6ranges3__45__cpo4cendE,@object
	.size		_ZN34_INTERNAL_15e41d1e_4_k_cu_9381ddfb4cuda3std6ranges3__45__cpo4cendE,(_ZN34_INTERNAL_15e41d1e_4_k_cu_9381ddfb4cuda3std3__420unreachable_sentinelE - _ZN34_INTERNAL_15e41d1e_4_k_cu_9381ddfb4cuda3std6ranges3__45__cpo4cendE)
_ZN34_INTERNAL_15e41d1e_4_k_cu_9381ddfb4cuda3std6ranges3__45__cpo4cendE:
	.zero		1
	.type		_ZN34_INTERNAL_15e41d1e_4_k_cu_9381ddfb4cuda3std3__420unreachable_sentinelE,@object
	.size		_ZN34_INTERNAL_15e41d1e_4_k_cu_9381ddfb4cuda3std3__420unreachable_sentinelE,(_ZN34_INTERNAL_15e41d1e_4_k_cu_9381ddfb4cuda3std6ranges3__45__cpo5ssizeE - _ZN34_INTERNAL_15e41d1e_4_k_cu_9381ddfb4cuda3std3__420unreachable_sentinelE)
_ZN34_INTERNAL_15e41d1e_4_k_cu_9381ddfb4cuda3std3__420unreachable_sentinelE:
	.zero		1
	.type		_ZN34_INTERNAL_15e41d1e_4_k_cu_9381ddfb4cuda3std6ranges3__45__cpo5ssizeE,@object
	.size		_ZN34_INTERNAL_15e41d1e_4_k_cu_9381ddfb4cuda3std6ranges3__45__cpo5ssizeE,(_ZN34_INTERNAL_15e41d1e_4_k_cu_9381ddfb6thrust24THRUST_300001_SM_1000_NS12placeholders3_10E - _ZN34_INTERNAL_15e41d1e_4_k_cu_9381ddfb4cuda3std6ranges3__45__cpo5ssizeE)
_ZN34_INTERNAL_15e41d1e_4_k_cu_9381ddfb4cuda3std6ranges3__45__cpo5ssizeE:
	.zero		1
	.type		_ZN34_INTERNAL_15e41d1e_4_k_cu_9381ddfb6thrust24THRUST_300001_SM_1000_NS12placeholders3_10E,@object
	.size		_ZN34_INTERNAL_15e41d1e_4_k_cu_9381ddfb6thrust24THRUST_300001_SM_1000_NS12placeholders3_10E,(_ZN34_INTERNAL_15e41d1e_4_k_cu_9381ddfb4cuda3std3__45__cpo5crendE - _ZN34_INTERNAL_15e41d1e_4_k_cu_9381ddfb6thrust24THRUST_300001_SM_1000_NS12placeholders3_10E)
_ZN34_INTERNAL_15e41d1e_4_k_cu_9381ddfb6thrust24THRUST_300001_SM_1000_NS12placeholders3_10E:
	.zero		1
	.type		_ZN34_INTERNAL_15e41d1e_4_k_cu_9381ddfb4cuda3std3__45__cpo5crendE,@object
	.size		_ZN34_INTERNAL_15e41d1e_4_k_cu_9381ddfb4cuda3std3__45__cpo5crendE,(_ZN34_INTERNAL_15e41d1e_4_k_cu_9381ddfb4cuda3std6ranges3__45__cpo4prevE - _ZN34_INTERNAL_15e41d1e_4_k_cu_9381ddfb4cuda3std3__45__cpo5crendE)
_ZN34_INTERNAL_15e41d1e_4_k_cu_9381ddfb4cuda3std3__45__cpo5crendE:
	.zero		1
	.type		_ZN34_INTERNAL_15e41d1e_4_k_cu_9381ddfb4cuda3std6ranges3__45__cpo4prevE,@object
	.size		_ZN34_INTERNAL_15e41d1e_4_k_cu_9381ddfb4cuda3std6ranges3__45__cpo4prevE,(_ZN34_INTERNAL_15e41d1e_4_k_cu_9381ddfb4cuda3std6ranges3__45__cpo9iter_moveE - _ZN34_INTERNAL_15e41d1e_4_k_cu_9381ddfb4cuda3std6ranges3__45__cpo4prevE)
_ZN34_INTERNAL_15e41d1e_4_k_cu_9381ddfb4cuda3std6ranges3__45__cpo4prevE:
	.zero		1
	.type		_ZN34_INTERNAL_15e41d1e_4_k_cu_9381ddfb4cuda3std6ranges3__45__cpo9iter_moveE,@object
	.size		_ZN34_INTERNAL_15e41d1e_4_k_cu_9381ddfb4cuda3std6ranges3__45__cpo9iter_moveE,(_ZN34_INTERNAL_15e41d1e_4_k_cu_9381ddfb6thrust24THRUST_300001_SM_1000_NS12placeholders2_2E - _ZN34_INTERNAL_15e41d1e_4_k_cu_9381ddfb4cuda3std6ranges3__45__cpo9iter_moveE)
_ZN34_INTERNAL_15e41d1e_4_k_cu_9381ddfb4cuda3std6ranges3__45__cpo9iter_moveE:
	.zero		1
	.type		_ZN34_INTERNAL_15e41d1e_4_k_cu_9381ddfb6thrust24THRUST_300001_SM_1000_NS12placeholders2_2E,@object
	.size		_ZN34_INTERNAL_15e41d1e_4_k_cu_9381ddfb6thrust24THRUST_300001_SM_1000_NS12placeholders2_2E,(_ZN34_INTERNAL_15e41d1e_4_k_cu_9381ddfb6thrust24THRUST_300001_SM_1000_NS12placeholders2_4E - _ZN34_INTERNAL_15e41d1e_4_k_cu_9381ddfb6thrust24THRUST_300001_SM_1000_NS12placeholders2_2E)
_ZN34_INTERNAL_15e41d1e_4_k_cu_9381ddfb6thrust24THRUST_300001_SM_1000_NS12placeholders2_2E:
	.zero		1
	.type		_ZN34_INTERNAL_15e41d1e_4_k_cu_9381ddfb6thrust24THRUST_300001_SM_1000_NS12placeholders2_4E,@object
	.size		_ZN34_INTERNAL_15e41d1e_4_k_cu_9381ddfb6thrust24THRUST_300001_SM_1000_NS12placeholders2_4E,(_ZN34_INTERNAL_15e41d1e_4_k_cu_9381ddfb4cuda3std3__45__cpo3endE - _ZN34_INTERNAL_15e41d1e_4_k_cu_9381ddfb6thrust24THRUST_300001_SM_1000_NS12placeholders2_4E)
_ZN34_INTERNAL_15e41d1e_4_k_cu_9381ddfb6thrust24THRUST_300001_SM_1000_NS12placeholders2_4E:
	.zero		1
	.type		_ZN34_INTERNAL_15e41d1e_4_k_cu_9381ddfb4cuda3std3__45__cpo3endE,@object
	.size		_ZN34_INTERNAL_15e41d1e_4_k_cu_9381ddfb4cuda3std3__45__cpo3endE,(_ZN34_INTERNAL_15e41d1e_4_k_cu_9381ddfb4cuda3std6ranges3__45__cpo3endE - _ZN34_INTERNAL_15e41d1e_4_k_cu_9381ddfb4cuda3std3__45__cpo3endE)
_ZN34_INTERNAL_15e41d1e_4_k_cu_9381ddfb4cuda3std3__45__cpo3endE:
	.zero		1
	.type		_ZN34_INTERNAL_15e41d1e_4_k_cu_9381ddfb4cuda3std6ranges3__45__cpo3endE,@object
	.size		_ZN34_INTERNAL_15e41d1e_4_k_cu_9381ddfb4cuda3std6ranges3__45__cpo3endE,(_ZN34_INTERNAL_15e41d1e_4_k_cu_9381ddfb4cuda3std3__419piecewise_constructE - _ZN34_INTERNAL_15e41d1e_4_k_cu_9381ddfb4cuda3std6ranges3__45__cpo3endE)
_ZN34_INTERNAL_15e41d1e_4_k_cu_9381ddfb4cuda3std6ranges3__45__cpo3endE:
	.zero		1
	.type		_ZN34_INTERNAL_15e41d1e_4_k_cu_9381ddfb4cuda3std3__419piecewise_constructE,@object
	.size		_ZN34_INTERNAL_15e41d1e_4_k_cu_9381ddfb4cuda3std3__419piecewise_constructE,(_ZN34_INTERNAL_15e41d1e_4_k_cu_9381ddfb4cuda3std6ranges3__45__cpo5cdataE - _ZN34_INTERNAL_15e41d1e_4_k_cu_9381ddfb4cuda3std3__419piecewise_constructE)
_ZN34_INTERNAL_15e41d1e_4_k_cu_9381ddfb4cuda3std3__419piecewise_constructE:
	.zero		1
	.type		_ZN34_INTERNAL_15e41d1e_4_k_cu_9381ddfb4cuda3std6ranges3__45__cpo5cdataE,@object
	.size		_ZN34_INTERNAL_15e41d1e_4_k_cu_9381ddfb4cuda3std6ranges3__45__cpo5cdataE,(_ZN34_INTERNAL_15e41d1e_4_k_cu_9381ddfb6thrust24THRUST_300001_SM_1000_NS12placeholders2_8E - _ZN34_INTERNAL_15e41d1e_4_k_cu_9381ddfb4cuda3std6ranges3__45__cpo5cdataE)
_ZN34_INTERNAL_15e41d1e_4_k_cu_9381ddfb4cuda3std6ranges3__45__cpo5cdataE:
	.zero		1
	.type		_ZN34_INTERNAL_15e41d1e_4_k_cu_9381ddfb6thrust24THRUST_300001_SM_1000_NS12placeholders2_8E,@object
	.size		_ZN34_INTERNAL_15e41d1e_4_k_cu_9381ddfb6thrust24THRUST_300001_SM_1000_NS12placeholders2_8E,(_ZN34_INTERNAL_15e41d1e_4_k_cu_9381ddfb4cuda3std3__45__cpo4rendE - _ZN34_INTERNAL_15e41d1e_4_k_cu_9381ddfb6thrust24THRUST_300001_SM_1000_NS12placeholders2_8E)
_ZN34_INTERNAL_15e41d1e_4_k_cu_9381ddfb6thrust24THRUST_300001_SM_1000_NS12placeholders2_8E:
	.zero		1
	.type		_ZN34_INTERNAL_15e41d1e_4_k_cu_9381ddfb4cuda3std3__45__cpo4rendE,@object
	.size		_ZN34_INTERNAL_15e41d1e_4_k_cu_9381ddfb4cuda3std3__45__cpo4rendE,(_ZN34_INTERNAL_15e41d1e_4_k_cu_9381ddfb4cuda3std6ranges3__45__cpo9iter_swapE - _ZN34_INTERNAL_15e41d1e_4_k_cu_9381ddfb4cuda3std3__45__cpo4rendE)
_ZN34_INTERNAL_15e41d1e_4_k_cu_9381ddfb4cuda3std3__45__cpo4rendE:
	.zero		1
	.type		_ZN34_INTERNAL_15e41d1e_4_k_cu_9381ddfb4cuda3std6ranges3__45__cpo9iter_swapE,@object
	.size		_ZN34_INTERNAL_15e41d1e_4_k_cu_9381ddfb4cuda3std6ranges3__45__cpo9iter_swapE,(_ZN34_INTERNAL_15e41d1e_4_k_cu_9381ddfb4cuda3std3__48unexpectE - _ZN34_INTERNAL_15e41d1e_4_k_cu_9381ddfb4cuda3std6ranges3__45__cpo9iter_swapE)
_ZN34_INTERNAL_15e41d1e_4_k_cu_9381ddfb4cuda3std6ranges3__45__cpo9iter_swapE:
	.zero		1
	.type		_ZN34_INTERNAL_15e41d1e_4_k_cu_9381ddfb4cuda3std3__48unexpectE,@object
	.size		_ZN34_INTERNAL_15e41d1e_4_k_cu_9381ddfb4cuda3std3__48unexpectE,(_ZN34_INTERNAL_15e41d1e_4_k_cu_9381ddfb6thrust24THRUST_300001_SM_1000_NS6system6detail10sequential3seqE - _ZN34_INTERNAL_15e41d1e_4_k_cu_9381ddfb4cuda3std3__48unexpectE)
_ZN34_INTERNAL_15e41d1e_4_k_cu_9381ddfb4cuda3std3__48unexpectE:
	.zero		1
	.type		_ZN34_INTERNAL_15e41d1e_4_k_cu_9381ddfb6thrust24THRUST_300001_SM_1000_NS6system6detail10sequential3seqE,@object
	.size		_ZN34_INTERNAL_15e41d1e_4_k_cu_9381ddfb6thrust24THRUST_300001_SM_1000_NS6system6detail10sequential3seqE,(.L_29 - _ZN34_INTERNAL_15e41d1e_4_k_cu_9381ddfb6thrust24THRUST_300001_SM_1000_NS6system6detail10sequential3seqE)
_ZN34_INTERNAL_15e41d1e_4_k_cu_9381ddfb6thrust24THRUST_300001_SM_1000_NS6system6detail10sequential3seqE:
	.zero		1
.L_29:


//--------------------- .nv.constant0._ZN3cub18CUB_300001_SM_10006detail11EmptyKernelIvEEvv --------------------------
	.section	.nv.constant0._ZN3cub18CUB_300001_SM_10006detail11EmptyKernelIvEEvv,"a",@progbits
	.sectionflags	@""
	.align	4
.nv.constant0._ZN3cub18CUB_300001_SM_10006detail11EmptyKernelIvEEvv:
	.zero		896


//--------------------- .nv.constant0._Z29randomAccessRLESingleKernel64PjS_PmS0_jPl --------------------------
	.section	.nv.constant0._Z29randomAccessRLESingleKernel64PjS_PmS0_jPl,"a",@progbits
	.sectionflags	@""
	.align	4
.nv.constant0._Z29randomAccessRLESingleKernel64PjS_PmS0_jPl:
	.zero		944


//--------------------- SYMBOLS --------------------------

	.type		.nv.reservedSmem.offset0,@object
	.size		.nv.reservedSmem.offset0,0x4
